	.headerflags	@"EF_CUDA_TEXMODE_UNIFIED EF_CUDA_64BIT_ADDRESS EF_CUDA_ACCELERATORS EF_CUDA_SM90 EF_CUDA_VIRTUAL_SM(EF_CUDA_SM90)"
	.elftype	@"ET_EXEC"


//--------------------- .nv.info                  --------------------------
	.section	.nv.info,"",@"SHT_CUDA_INFO"
	.align	4


	//----- nvinfo : EIATTR_REGCOUNT
	.align		4
        /*0000*/ 	.byte	0x04, 0x2f
        /*0002*/ 	.short	(.L_1 - .L_0)
	.align		4
.L_0:
        /*0004*/ 	.word	index@(triton_poi_fused_avg_pool2d_leaky_relu_21)
        /*0008*/ 	.word	0x00000010


	//----- nvinfo : EIATTR_MIN_STACK_SIZE
	.align		4
.L_1:
        /*000c*/ 	.byte	0x04, 0x12
        /*000e*/ 	.short	(.L_3 - .L_2)
	.align		4
.L_2:
        /*0010*/ 	.word	index@(triton_poi_fused_avg_pool2d_leaky_relu_21)
        /*0014*/ 	.word	0x00000000


	//----- nvinfo : EIATTR_FRAME_SIZE
	.align		4
.L_3:
        /*0018*/ 	.byte	0x04, 0x11
        /*001a*/ 	.short	(.L_5 - .L_4)
	.align		4
.L_4:
        /*001c*/ 	.word	index@(triton_poi_fused_avg_pool2d_leaky_relu_21)
        /*0020*/ 	.word	0x00000000


	//----- nvinfo : EIATTR_MIN_STACK_SIZE
	.align		4
.L_5:
        /*0024*/ 	.byte	0x04, 0x12
        /*0026*/ 	.short	(.L_7 - .L_6)
	.align		4
.L_6:
        /*0028*/ 	.word	index@(triton_poi_fused_avg_pool2d_leaky_relu_21)
        /*002c*/ 	.word	0x00000000
.L_7:


//--------------------- .nv.info.triton_poi_fused_avg_pool2d_leaky_relu_21 --------------------------
	.section	.nv.info.triton_poi_fused_avg_pool2d_leaky_relu_21,"",@"SHT_CUDA_INFO"
	.sectionflags	@""
	.align	4


	//----- nvinfo : EIATTR_CUDA_API_VERSION
	.align		4
        /*0000*/ 	.byte	0x04, 0x37
        /*0002*/ 	.short	(.L_9 - .L_8)
.L_8:
        /*0004*/ 	.word	0x0000007c


	//----- nvinfo : EIATTR_KPARAM_INFO
	.align		4
.L_9:
        /*0008*/ 	.byte	0x04, 0x17
        /*000a*/ 	.short	(.L_11 - .L_10)
.L_10:
        /*000c*/ 	.word	0x00000000
        /*0010*/ 	.short	0x0003
        /*0012*/ 	.short	0x0018
        /*0014*/ 	.byte	0x00, 0xf0, 0x11, 0x00


	//----- nvinfo : EIATTR_KPARAM_INFO
	.align		4
.L_11:
        /*0018*/ 	.byte	0x04, 0x17
        /*001a*/ 	.short	(.L_13 - .L_12)
.L_12:
        /*001c*/ 	.word	0x00000000
        /*0020*/ 	.short	0x0002
        /*0022*/ 	.short	0x0010
        /*0024*/ 	.byte	0x00, 0xf4, 0x21, 0x00


	//----- nvinfo : EIATTR_KPARAM_INFO
	.align		4
.L_13:
        /*0028*/ 	.byte	0x04, 0x17
        /*002a*/ 	.short	(.L_15 - .L_14)
.L_14:
        /*002c*/ 	.word	0x00000000
        /*0030*/ 	.short	0x0001
        /*0032*/ 	.short	0x0008
        /*0034*/ 	.byte	0x00, 0xf4, 0x21, 0x00


	//----- nvinfo : EIATTR_KPARAM_INFO
	.align		4
.L_15:
        /*0038*/ 	.byte	0x04, 0x17
        /*003a*/ 	.short	(.L_17 - .L_16)
.L_16:
        /*003c*/ 	.word	0x00000000
        /*0040*/ 	.short	0x0000
        /*0042*/ 	.short	0x0000
        /*0044*/ 	.byte	0x00, 0xf4, 0x21, 0x00


	//----- nvinfo : EIATTR_SPARSE_MMA_MASK
	.align		4
.L_17:
        /*0048*/ 	.byte	0x03, 0x50
        /*004a*/ 	.short	0x0000


	//----- nvinfo : EIATTR_MAXREG_COUNT
	.align		4
        /*004c*/ 	.byte	0x03, 0x1b
        /*004e*/ 	.short	0x00ff


	//----- nvinfo : EIATTR_EXIT_INSTR_OFFSETS
	.align		4
        /*0050*/ 	.byte	0x04, 0x1c
        /*0052*/ 	.short	(.L_19 - .L_18)


	//   ....[0]....
.L_18:
        /*0054*/ 	.word	0x00000370


	//----- nvinfo : EIATTR_REQNTID
	.align		4
.L_19:
        /*0058*/ 	.byte	0x04, 0x10
        /*005a*/ 	.short	(.L_21 - .L_20)
.L_20:
        /*005c*/ 	.word	0x00000100
        /*0060*/ 	.word	0x00000001
        /*0064*/ 	.word	0x00000001


	//----- nvinfo : EIATTR_CBANK_PARAM_SIZE
	.align		4
.L_21:
        /*0068*/ 	.byte	0x03, 0x19
        /*006a*/ 	.short	0x001c


	//----- nvinfo : EIATTR_PARAM_CBANK
	.align		4
        /*006c*/ 	.byte	0x04, 0x0a
        /*006e*/ 	.short	(.L_23 - .L_22)
	.align		4
.L_22:
        /*0070*/ 	.word	index@(.nv.constant0.triton_poi_fused_avg_pool2d_leaky_relu_21)
        /*0074*/ 	.short	0x0210
        /*0076*/ 	.short	0x001c


	//----- nvinfo : EIATTR_SW_WAR
	.align		4
.L_23:
        /*0078*/ 	.byte	0x04, 0x36
        /*007a*/ 	.short	(.L_25 - .L_24)
.L_24:
        /*007c*/ 	.word	0x00000008
.L_25:


//--------------------- .nv.callgraph             --------------------------
	.section	.nv.callgraph,"",@"SHT_CUDA_CALLGRAPH"
	.align	4
	.sectionentsize	8
	.align		4
        /*0000*/ 	.word	0x00000000
	.align		4
        /*0004*/ 	.word	0xffffffff
	.align		4
        /*0008*/ 	.word	0x00000000
	.align		4
        /*000c*/ 	.word	0xfffffffe
	.align		4
        /*0010*/ 	.word	0x00000000
	.align		4
        /*0014*/ 	.word	0xfffffffd
	.align		4
        /*0018*/ 	.word	0x00000000
	.align		4
        /*001c*/ 	.word	0xfffffffc


//--------------------- .text.triton_poi_fused_avg_pool2d_leaky_relu_21 --------------------------
	.section	.text.triton_poi_fused_avg_pool2d_leaky_relu_21,"ax",@progbits
	.align	128
        .global         triton_poi_fused_avg_pool2d_leaky_relu_21
        .type           triton_poi_fused_avg_pool2d_leaky_relu_21,@function
        .size           triton_poi_fused_avg_pool2d_leaky_relu_21,(.L_x_1 - triton_poi_fused_avg_pool2d_leaky_relu_21)
        .other          triton_poi_fused_avg_pool2d_leaky_relu_21,@"STO_CUDA_ENTRY STV_DEFAULT"
triton_poi_fused_avg_pool2d_leaky_relu_21:
.text.triton_poi_fused_avg_pool2d_leaky_relu_21:
[----:B------:R-:W-:Y:S01]  /*0000*/  LDC R1, c[0x0][0x28] ;  /* 0x00000a00ff017b82 */ /* 0x000fe20000000800 */
[----:B------:R-:W1:Y:S01]  /*0010*/  S2R R0, SR_TID.X ;  /* 0x0000000000007919 */ /* 0x000e620000002100 */
[----:B------:R-:W-:Y:S01]  /*0020*/  ULDC.64 UR4, c[0x0][0x208] ;  /* 0x0000820000047ab9 */ /* 0x000fe20000000a00 */
[----:B------:R-:W-:Y:S01]  /*0030*/  ULDC.64 UR6, c[0x0][0x218] ;  /* 0x0000860000067ab9 */ /* 0x000fe20000000a00 */
[----:B------:R-:W2:Y:S01]  /*0040*/  S2R R3, SR_CTAID.X ;  /* 0x0000000000037919 */ /* 0x000ea20000002500 */
[----:B-1----:R-:W-:Y:S01]  /*0050*/  IMAD.SHL.U32 R0, R0, 0x2, RZ ;  /* 0x0000000200007824 */ /* 0x002fe200078e00ff */
[----:B--2---:R-:W-:-:S04]  /*0060*/  SHF.R.S32.HI R5, RZ, 0x16, R3 ;  /* 0x00000016ff057819 */ /* 0x004fc80000011403 */
[----:B------:R-:W-:Y:S02]  /*0070*/  LOP3.LUT R0, R0, 0x1fe, RZ, 0xc0, !PT ;  /* 0x000001fe00007812 */ /* 0x000fe400078ec0ff */
[----:B------:R-:W-:-:S03]  /*0080*/  SGXT R5, R5, 0x1 ;  /* 0x000000010505781a */ /* 0x000fc60000000200 */
[----:B------:R-:W-:-:S05]  /*0090*/  IMAD R0, R3, 0x200, R0 ;  /* 0x0000020003007824 */ /* 0x000fca00078e0200 */
[----:B------:R-:W-:Y:S02]  /*00a0*/  SHF.R.S32.HI R3, RZ, 0x1f, R0 ;  /* 0x0000001fff037819 */ /* 0x000fe40000011400 */
[-C--:B------:R-:W-:Y:S02]  /*00b0*/  LEA.HI R6, R5, R0.reuse, RZ, 0xd ;  /* 0x0000000005067211 */ /* 0x080fe400078f68ff */
[----:B------:R-:W-:Y:S02]  /*00c0*/  LEA.HI R4, R3, R0, RZ, 0x9 ;  /* 0x0000000003047211 */ /* 0x000fe400078f48ff */
[----:B------:R-:W1:Y:S01]  /*00d0*/  LDC.64 R2, c[0x0][0x210] ;  /* 0x00008400ff027b82 */ /* 0x000e620000000a00 */
[----:B------:R-:W-:Y:S02]  /*00e0*/  SHF.L.U32 R7, R6, 0x2, RZ ;  /* 0x0000000206077819 */ /* 0x000fe400000006ff */
[----:B------:R-:W-:Y:S02]  /*00f0*/  SHF.R.S32.HI R5, RZ, 0x9, R4 ;  /* 0x00000009ff057819 */ /* 0x000fe40000011404 */
[----:B------:R-:W-:-:S02]  /*0100*/  LOP3.LUT R8, R7, 0xffff8000, RZ, 0xc0, !PT ;  /* 0xffff800007087812 */ /* 0x000fc400078ec0ff */
[----:B------:R-:W-:Y:S02]  /*0110*/  LEA.HI R6, R5, R5, RZ, 0x4 ;  /* 0x0000000505067211 */ /* 0x000fe400078f20ff */
[----:B------:R-:W-:Y:S02]  /*0120*/  LOP3.LUT R7, R4, 0xfffffe00, RZ, 0xc0, !PT ;  /* 0xfffffe0004077812 */ /* 0x000fe400078ec0ff */
[----:B------:R-:W-:Y:S02]  /*0130*/  LOP3.LUT R6, R6, 0x3ffff0, RZ, 0xc0, !PT ;  /* 0x003ffff006067812 */ /* 0x000fe400078ec0ff */
[----:B------:R-:W-:-:S03]  /*0140*/  IADD3 R7, R8, R0, -R7 ;  /* 0x0000000008077210 */ /* 0x000fc60007ffe807 */
[----:B------:R-:W-:-:S05]  /*0150*/  IMAD.IADD R6, R5, 0x1, -R6 ;  /* 0x0000000105067824 */ /* 0x000fca00078e0a06 */
[----:B------:R-:W-:-:S04]  /*0160*/  LEA R9, R6, R7, 0xa ;  /* 0x0000000706097211 */ /* 0x000fc800078e50ff */
[----:B------:R-:W-:Y:S01]  /*0170*/  IADD3 R11, R9, 0x4000, RZ ;  /* 0x00004000090b7810 */ /* 0x000fe20007ffe0ff */
[C---:B------:R-:W-:Y:S02]  /*0180*/  VIADD R7, R9.reuse, 0x200 ;  /* 0x0000020009077836 */ /* 0x040fe40000000000 */
[----:B-1----:R-:W-:-:S04]  /*0190*/  IMAD.WIDE R4, R9, 0x4, R2 ;  /* 0x0000000409047825 */ /* 0x002fc800078e0202 */
[--C-:B------:R-:W-:Y:S02]  /*01a0*/  IMAD.WIDE R6, R7, 0x4, R2.reuse ;  /* 0x0000000407067825 */ /* 0x100fe400078e0202 */
[----:B------:R-:W2:Y:S02]  /*01b0*/  LDG.E.64 R4, desc[UR4][R4.64] ;  /* 0x0000000404047981 */ /* 0x000ea4000c1e1b00 */
[----:B------:R-:W-:Y:S02]  /*01c0*/  VIADD R13, R9, 0x4200 ;  /* 0x00004200090d7836 */ /* 0x000fe40000000000 */
[--C-:B------:R-:W-:Y:S01]  /*01d0*/  IMAD.WIDE R8, R11, 0x4, R2.reuse ;  /* 0x000000040b087825 */ /* 0x100fe200078e0202 */
[----:B------:R-:W2:Y:S01]  /*01e0*/  LDG.E.64 R6, desc[UR4][R6.64] ;  /* 0x0000000406067981 */ /* 0x000ea2000c1e1b00 */
[----:B------:R-:W1:Y:S02]  /*01f0*/  LDC.64 R10, c[0x0][0x220] ;  /* 0x00008800ff0a7b82 */ /* 0x000e640000000a00 */
[----:B------:R-:W-:-:S02]  /*0200*/  IMAD.WIDE R2, R13, 0x4, R2 ;  /* 0x000000040d027825 */ /* 0x000fc400078e0202 */
[----:B------:R-:W3:Y:S04]  /*0210*/  LDG.E.64 R8, desc[UR4][R8.64] ;  /* 0x0000000408087981 */ /* 0x000ee8000c1e1b00 */
[----:B------:R-:W4:Y:S01]  /*0220*/  LDG.E.64 R2, desc[UR4][R2.64] ;  /* 0x0000000402027981 */ /* 0x000f22000c1e1b00 */
[----:B--2---:R-:W-:Y:S01]  /*0230*/  FADD R13, R4, R6 ;  /* 0x00000006040d7221 */ /* 0x004fe20000000000 */
[----:B------:R-:W-:-:S03]  /*0240*/  FADD R12, R5, R7 ;  /* 0x00000007050c7221 */ /* 0x000fc60000000000 */
[----:B---3--:R-:W-:Y:S01]  /*0250*/  FADD R13, R8, R13 ;  /* 0x0000000d080d7221 */ /* 0x008fe20000000000 */
[----:B------:R-:W-:-:S03]  /*0260*/  FADD R12, R9, R12 ;  /* 0x0000000c090c7221 */ /* 0x000fc60000000000 */
[----:B----4-:R-:W-:Y:S01]  /*0270*/  FADD R13, R2, R13 ;  /* 0x0000000d020d7221 */ /* 0x010fe20000000000 */
[----:B------:R-:W-:-:S03]  /*0280*/  FADD R12, R3, R12 ;  /* 0x0000000c030c7221 */ /* 0x000fc60000000000 */
[----:B------:R-:W-:Y:S01]  /*0290*/  FMUL R6, R13, 0.25 ;  /* 0x3e8000000d067820 */ /* 0x000fe20000400000 */
[----:B------:R-:W-:-:S04]  /*02a0*/  FMUL R7, R12, 0.25 ;  /* 0x3e8000000c077820 */ /* 0x000fc80000400000 */
[----:B------:R-:W-:Y:S02]  /*02b0*/  FSETP.GT.AND P1, PT, R6, RZ, PT ;  /* 0x000000ff0600720b */ /* 0x000fe40003f24000 */
[----:B------:R-:W-:Y:S02]  /*02c0*/  FSETP.GT.AND P0, PT, R7, RZ, PT ;  /* 0x000000ff0700720b */ /* 0x000fe40003f04000 */
[----:B------:R-:W-:Y:S02]  /*02d0*/  IADD3 R4, P2, R0, UR6, RZ ;  /* 0x0000000600047c10 */ /* 0x000fe4000ff5e0ff */
[----:B------:R-:W-:Y:S02]  /*02e0*/  SEL R8, RZ, 0x1, !P1 ;  /* 0x00000001ff087807 */ /* 0x000fe40004800000 */
[----:B------:R-:W-:Y:S01]  /*02f0*/  SEL R9, RZ, 0x100, !P0 ;  /* 0x00000100ff097807 */ /* 0x000fe20004000000 */
[C---:B-1----:R-:W-:Y:S01]  /*0300*/  IMAD.WIDE R2, R0.reuse, 0x4, R10 ;  /* 0x0000000400027825 */ /* 0x042fe200078e020a */
[----:B------:R-:W-:-:S02]  /*0310*/  LEA.HI.X.SX32 R5, R0, UR7, 0x1, P2 ;  /* 0x0000000700057c11 */ /* 0x000fc400090f0eff */
[----:B------:R-:W-:Y:S01]  /*0320*/  IADD3 R9, R8, R9, RZ ;  /* 0x0000000908097210 */ /* 0x000fe20007ffe0ff */
[----:B------:R-:W-:Y:S02]  /*0330*/  @!P1 FMUL R6, R6, 0.20000000298023223877 ;  /* 0x3e4ccccd06069820 */ /* 0x000fe40000400000 */
[----:B------:R-:W-:Y:S02]  /*0340*/  @!P0 FMUL R7, R7, 0.20000000298023223877 ;  /* 0x3e4ccccd07078820 */ /* 0x000fe40000400000 */
[----:B------:R-:W-:Y:S04]  /*0350*/  STG.E.U16 desc[UR4][R4.64], R9 ;  /* 0x0000000904007986 */ /* 0x000fe8000c101504 */
[----:B------:R-:W-:Y:S01]  /*0360*/  STG.E.64 desc[UR4][R2.64], R6 ;  /* 0x0000000602007986 */ /* 0x000fe2000c101b04 */
[----:B------:R-:W-:Y:S05]  /*0370*/  EXIT ;  /* 0x000000000000794d */ /* 0x000fea0003800000 */
.L_x_0:
[----:B------:R-:W-:-:S00]  /*0380*/  BRA `(.L_x_0) ;  /* 0xfffffffc00fc7947 */ /* 0x000fc0000383ffff */
[----:B------:R-:W-:-:S00]  /*0390*/  NOP ;  /* 0x0000000000007918 */ /* 0x000fc00000000000 */
        /* <DEDUP_REMOVED lines=14> */
.L_x_1:


//--------------------- .nv.constant0.triton_poi_fused_avg_pool2d_leaky_relu_21 --------------------------
	.section	.nv.constant0.triton_poi_fused_avg_pool2d_leaky_relu_21,"a",@progbits
	.sectionflags	@""
	.align	4
.nv.constant0.triton_poi_fused_avg_pool2d_leaky_relu_21:
	.zero		556
